//
// Generated by NVIDIA NVVM Compiler
//
// Compiler Build ID: CL-36424714
// Cuda compilation tools, release 13.0, V13.0.88
// Based on NVVM 20.0.0
//

.version 9.0
.target sm_100
.address_size 64

	// .globl	_Z16thread_hierarchyv
.extern .func  (.param .b32 func_retval0) vprintf
(
	.param .b64 vprintf_param_0,
	.param .b64 vprintf_param_1
)
;
.global .align 1 .b8 $str[50] = {66, 108, 111, 99, 107, 123, 37, 100, 44, 37, 100, 125, 91, 37, 100, 44, 37, 100, 93, 32, 84, 104, 114, 101, 97, 100, 123, 37, 100, 44, 37, 100, 125, 91, 37, 100, 44, 37, 100, 93, 32, 91, 37, 100, 44, 37, 100, 93, 10};

.visible .entry _Z16thread_hierarchyv()
{
	.local .align 8 .b8 	__local_depot0[40];
	.reg .b64 	%SP;
	.reg .b64 	%SPL;
	.reg .b32 	%r<13>;
	.reg .b64 	%rd<5>;

	mov.u64 	%SPL, __local_depot0;
	cvta.local.u64 	%SP, %SPL;
	add.u64 	%rd1, %SP, 0;
	add.u64 	%rd2, %SPL, 0;
	mov.u32 	%r1, %tid.x;
	mov.u32 	%r2, %ctaid.x;
	mov.u32 	%r3, %ntid.x;
	mad.lo.s32 	%r4, %r2, %r3, %r1;
	mov.u32 	%r5, %tid.y;
	mov.u32 	%r6, %ctaid.y;
	mov.u32 	%r7, %ntid.y;
	mad.lo.s32 	%r8, %r6, %r7, %r5;
	mov.u32 	%r9, %nctaid.x;
	mov.u32 	%r10, %nctaid.y;
	st.local.v2.u32 	[%rd2], {%r9, %r10};
	st.local.v2.u32 	[%rd2+8], {%r2, %r6};
	st.local.v2.u32 	[%rd2+16], {%r3, %r7};
	st.local.v2.u32 	[%rd2+24], {%r1, %r5};
	st.local.v2.u32 	[%rd2+32], {%r4, %r8};
	mov.u64 	%rd3, $str;
	cvta.global.u64 	%rd4, %rd3;
	{ // callseq 0, 0
	.param .b64 param0;
	st.param.b64 	[param0], %rd4;
	.param .b64 param1;
	st.param.b64 	[param1], %rd1;
	.param .b32 retval0;
	call.uni (retval0), 
	vprintf, 
	(
	param0, 
	param1
	);
	ld.param.b32 	%r11, [retval0];
	} // callseq 0
	ret;

}
	// .globl	_Z14cuda_array_mulPfmf
.visible .entry _Z14cuda_array_mulPfmf(
	.param .u64 .ptr .align 1 _Z14cuda_array_mulPfmf_param_0,
	.param .u64 _Z14cuda_array_mulPfmf_param_1,
	.param .f32 _Z14cuda_array_mulPfmf_param_2
)
{
	.reg .pred 	%p<2>;
	.reg .b32 	%r<5>;
	.reg .b32 	%f<4>;
	.reg .b64 	%rd<7>;

	ld.param.u64 	%rd2, [_Z14cuda_array_mulPfmf_param_0];
	ld.param.u64 	%rd3, [_Z14cuda_array_mulPfmf_param_1];
	ld.param.f32 	%f1, [_Z14cuda_array_mulPfmf_param_2];
	mov.u32 	%r1, %ntid.x;
	mov.u32 	%r2, %ctaid.x;
	mov.u32 	%r3, %tid.x;
	mad.lo.s32 	%r4, %r1, %r2, %r3;
	cvt.u64.u32 	%rd1, %r4;
	setp.le.u64 	%p1, %rd3, %rd1;
	@%p1 bra 	$L__BB1_2;
	cvta.to.global.u64 	%rd4, %rd2;
	shl.b64 	%rd5, %rd1, 2;
	add.s64 	%rd6, %rd4, %rd5;
	ld.global.f32 	%f2, [%rd6];
	mul.f32 	%f3, %f1, %f2;
	st.global.f32 	[%rd6], %f3;
$L__BB1_2:
	ret;

}


// ===== COMPILED SASS (sm_100) =====

	.target	sm_100

	.elftype	@"ET_EXEC"


//--------------------- .note.nv.tkinfo           --------------------------
	.section	.note.nv.tkinfo,"",@"SHT_NOTE"
	.sectionflags	@"SHF_NOTE_NV_TKINFO"
	.tkinfo
        /*0018*/ 	.word	0x00000002
        /*0030*/ 	.string	""
        /*0030*/ 	.string	"ptxas"
        /*0030*/ 	.string	"Cuda compilation tools, release 13.0, V13.0.88"
        /*0030*/ 	.string	"Build cuda_13.0.r13.0/compiler.36424714_0"
        /*0030*/ 	.string	"-arch sm_100 -m 64 "



//--------------------- .note.nv.cuinfo           --------------------------
	.section	.note.nv.cuinfo,"",@"SHT_NOTE"
	.sectionflags	@"SHF_NOTE_NV_CUINFO"
        /*0018*/ 	.short	0x0002
        /*001a*/ 	.short	0x0064
        /*001c*/ 	.short	0x0082
	.zero		2


//--------------------- .nv.info                  --------------------------
	.section	.nv.info,"",@"SHT_CUDA_INFO"
	.align	4


	//----- nvinfo : EIATTR_REGCOUNT
	.align		4
        /*0000*/ 	.byte	0x04, 0x2f
        /*0002*/ 	.short	(.L_2 - .L_1)
	.align		4
.L_1:
        /*0004*/ 	.word	index@(_Z16thread_hierarchyv)
        /*0008*/ 	.word	0x00000018


	//----- nvinfo : EIATTR_FRAME_SIZE
	.align		4
.L_2:
        /*000c*/ 	.byte	0x04, 0x11
        /*000e*/ 	.short	(.L_4 - .L_3)
	.align		4
.L_3:
        /*0010*/ 	.word	index@(_Z16thread_hierarchyv)
        /*0014*/ 	.word	0x00000028


	//----- nvinfo : EIATTR_REGCOUNT
	.align		4
.L_4:
        /*0018*/ 	.byte	0x04, 0x2f
        /*001a*/ 	.short	(.L_6 - .L_5)
	.align		4
.L_5:
        /*001c*/ 	.word	index@(_Z14cuda_array_mulPfmf)
        /*0020*/ 	.word	0x00000008


	//----- nvinfo : EIATTR_FRAME_SIZE
	.align		4
.L_6:
        /*0024*/ 	.byte	0x04, 0x11
        /*0026*/ 	.short	(.L_8 - .L_7)
	.align		4
.L_7:
        /*0028*/ 	.word	index@(_Z14cuda_array_mulPfmf)
        /*002c*/ 	.word	0x00000000


	//----- nvinfo : EIATTR_MIN_STACK_SIZE
	.align		4
.L_8:
        /*0030*/ 	.byte	0x04, 0x12
        /*0032*/ 	.short	(.L_10 - .L_9)
	.align		4
.L_9:
        /*0034*/ 	.word	index@(_Z14cuda_array_mulPfmf)
        /*0038*/ 	.word	0x00000000


	//----- nvinfo : EIATTR_MIN_STACK_SIZE
	.align		4
.L_10:
        /*003c*/ 	.byte	0x04, 0x12
        /*003e*/ 	.short	(.L_12 - .L_11)
	.align		4
.L_11:
        /*0040*/ 	.word	index@(_Z16thread_hierarchyv)
        /*0044*/ 	.word	0x00000028
.L_12:


//--------------------- .nv.compat                --------------------------
	.section	.nv.compat,"",@"SHT_CUDA_COMPAT_INFO"
	.align	4
        /*0000*/ 	.byte	0x02, 0x09, 0x00, 0x00, 0x02, 0x02, 0x01, 0x00, 0x02, 0x05, 0x05, 0x00, 0x03, 0x07, 0x01, 0x01
        /*0010*/ 	.byte	0x02, 0x03, 0x00, 0x00, 0x02, 0x06, 0x01, 0x00, 0x04, 0x0b, 0x08, 0x00, 0x09, 0x00, 0x00, 0x00
        /*0020*/ 	.byte	0x00, 0x00, 0x00, 0x00


//--------------------- .nv.info._Z14cuda_array_mulPfmf --------------------------
	.section	.nv.info._Z14cuda_array_mulPfmf,"",@"SHT_CUDA_INFO"
	.sectionflags	@""
	.align	4


	//----- nvinfo : EIATTR_CUDA_API_VERSION
	.align		4
        /*0000*/ 	.byte	0x04, 0x37
        /*0002*/ 	.short	(.L_14 - .L_13)
.L_13:
        /*0004*/ 	.word	0x00000082


	//----- nvinfo : EIATTR_KPARAM_INFO
	.align		4
.L_14:
        /*0008*/ 	.byte	0x04, 0x17
        /*000a*/ 	.short	(.L_16 - .L_15)
.L_15:
        /*000c*/ 	.word	0x00000000
        /*0010*/ 	.short	0x0002
        /*0012*/ 	.short	0x0010
        /*0014*/ 	.byte	0x00, 0xf0, 0x11, 0x00


	//----- nvinfo : EIATTR_KPARAM_INFO
	.align		4
.L_16:
        /*0018*/ 	.byte	0x04, 0x17
        /*001a*/ 	.short	(.L_18 - .L_17)
.L_17:
        /*001c*/ 	.word	0x00000000
        /*0020*/ 	.short	0x0001
        /*0022*/ 	.short	0x0008
        /*0024*/ 	.byte	0x00, 0xf0, 0x21, 0x00


	//----- nvinfo : EIATTR_KPARAM_INFO
	.align		4
.L_18:
        /*0028*/ 	.byte	0x04, 0x17
        /*002a*/ 	.short	(.L_20 - .L_19)
.L_19:
        /*002c*/ 	.word	0x00000000
        /*0030*/ 	.short	0x0000
        /*0032*/ 	.short	0x0000
        /*0034*/ 	.byte	0x00, 0xf5, 0x21, 0x00


	//----- nvinfo : EIATTR_SPARSE_MMA_MASK
	.align		4
.L_20:
        /*0038*/ 	.byte	0x03, 0x50
        /*003a*/ 	.short	0x0000


	//----- nvinfo : EIATTR_MAXREG_COUNT
	.align		4
        /*003c*/ 	.byte	0x03, 0x1b
        /*003e*/ 	.short	0x00ff


	//----- nvinfo : EIATTR_MERCURY_ISA_VERSION
	.align		4
        /*0040*/ 	.byte	0x03, 0x5f
        /*0042*/ 	.short	0x0101


	//----- nvinfo : EIATTR_VRC_CTA_INIT_COUNT
	.align		4
        /*0044*/ 	.byte	0x02, 0x4a
	.zero		1
	.zero		1


	//----- nvinfo : EIATTR_EXIT_INSTR_OFFSETS
	.align		4
        /*0048*/ 	.byte	0x04, 0x1c
        /*004a*/ 	.short	(.L_22 - .L_21)


	//   ....[0]....
.L_21:
        /*004c*/ 	.word	0x00000080


	//   ....[1]....
        /*0050*/ 	.word	0x00000110


	//----- nvinfo : EIATTR_CBANK_PARAM_SIZE
	.align		4
.L_22:
        /*0054*/ 	.byte	0x03, 0x19
        /*0056*/ 	.short	0x0014


	//----- nvinfo : EIATTR_PARAM_CBANK
	.align		4
        /*0058*/ 	.byte	0x04, 0x0a
        /*005a*/ 	.short	(.L_24 - .L_23)
	.align		4
.L_23:
        /*005c*/ 	.word	index@(.nv.constant0._Z14cuda_array_mulPfmf)
        /*0060*/ 	.short	0x0380
        /*0062*/ 	.short	0x0014


	//----- nvinfo : EIATTR_SW_WAR
	.align		4
.L_24:
        /*0064*/ 	.byte	0x04, 0x36
        /*0066*/ 	.short	(.L_26 - .L_25)
.L_25:
        /*0068*/ 	.word	0x00000008
.L_26:


//--------------------- .nv.info._Z16thread_hierarchyv --------------------------
	.section	.nv.info._Z16thread_hierarchyv,"",@"SHT_CUDA_INFO"
	.sectionflags	@""
	.align	4


	//----- nvinfo : EIATTR_CUDA_API_VERSION
	.align		4
        /*0000*/ 	.byte	0x04, 0x37
        /*0002*/ 	.short	(.L_28 - .L_27)
.L_27:
        /*0004*/ 	.word	0x00000082


	//----- nvinfo : EIATTR_SPARSE_MMA_MASK
	.align		4
.L_28:
        /*0008*/ 	.byte	0x03, 0x50
        /*000a*/ 	.short	0x0000


	//----- nvinfo : EIATTR_MAXREG_COUNT
	.align		4
        /*000c*/ 	.byte	0x03, 0x1b
        /*000e*/ 	.short	0x00ff


	//----- nvinfo : EIATTR_EXTERNS
	.align		4
        /*0010*/ 	.byte	0x04, 0x0f
        /*0012*/ 	.short	(.L_30 - .L_29)


	//   ....[0]....
	.align		4
.L_29:
        /*0014*/ 	.word	index@(vprintf)


	//----- nvinfo : EIATTR_MERCURY_ISA_VERSION
	.align		4
.L_30:
        /*0018*/ 	.byte	0x03, 0x5f
        /*001a*/ 	.short	0x0101


	//----- nvinfo : EIATTR_VRC_CTA_INIT_COUNT
	.align		4
        /*001c*/ 	.byte	0x02, 0x4a
	.zero		1
	.zero		1


	//----- nvinfo : EIATTR_SYSCALL_OFFSETS
	.align		4
        /*0020*/ 	.byte	0x04, 0x46
        /*0022*/ 	.short	(.L_32 - .L_31)


	//   ....[0]....
.L_31:
        /*0024*/ 	.word	0x000001b0


	//----- nvinfo : EIATTR_EXIT_INSTR_OFFSETS
	.align		4
.L_32:
        /*0028*/ 	.byte	0x04, 0x1c
        /*002a*/ 	.short	(.L_34 - .L_33)


	//   ....[0]....
.L_33:
        /*002c*/ 	.word	0x000001c0


	//----- nvinfo : EIATTR_SW_WAR
	.align		4
.L_34:
        /*0030*/ 	.byte	0x04, 0x36
        /*0032*/ 	.short	(.L_36 - .L_35)
.L_35:
        /*0034*/ 	.word	0x00000008
.L_36:


//--------------------- .nv.callgraph             --------------------------
	.section	.nv.callgraph,"",@"SHT_CUDA_CALLGRAPH"
	.align	4
	.sectionentsize	8
	.align		4
        /*0000*/ 	.word	0x00000000
	.align		4
        /*0004*/ 	.word	0xffffffff
	.align		4
        /*0008*/ 	.word	index@(_Z16thread_hierarchyv)
	.align		4
        /*000c*/ 	.word	index@(vprintf)
	.align		4
        /*0010*/ 	.word	0x00000000
	.align		4
        /*0014*/ 	.word	0xfffffffe
	.align		4
        /*0018*/ 	.word	0x00000000
	.align		4
        /*001c*/ 	.word	0xfffffffd
	.align		4
        /*0020*/ 	.word	0x00000000
	.align		4
        /*0024*/ 	.word	0xfffffffc


//--------------------- .nv.constant4             --------------------------
	.section	.nv.constant4,"a",@progbits
	.align	8
	.align		8
.nv.constant4:
        /*0000*/ 	.dword	$str
	.align		8
        /*0008*/ 	.dword	vprintf


//--------------------- .text._Z14cuda_array_mulPfmf --------------------------
	.section	.text._Z14cuda_array_mulPfmf,"ax",@progbits
	.align	128
        .global         _Z14cuda_array_mulPfmf
        .type           _Z14cuda_array_mulPfmf,@function
        .size           _Z14cuda_array_mulPfmf,(.L_x_3 - _Z14cuda_array_mulPfmf)
        .other          _Z14cuda_array_mulPfmf,@"STO_CUDA_ENTRY STV_DEFAULT"
_Z14cuda_array_mulPfmf:
.text._Z14cuda_array_mulPfmf:
[----:B------:R-:W-:Y:S01]  /*0000*/  LDC R1, c[0x0][0x37c] ;  /* 0x0000df00ff017b82 */ /* 0x000fe20000000800 */
[----:B------:R-:W0:Y:S01]  /*0010*/  S2R R0, SR_CTAID.X ;  /* 0x0000000000007919 */ /* 0x000e220000002500 */
[----:B------:R-:W0:Y:S01]  /*0020*/  LDCU UR4, c[0x0][0x360] ;  /* 0x00006c00ff0477ac */ /* 0x000e220008000800 */
[----:B------:R-:W0:Y:S01]  /*0030*/  S2R R3, SR_TID.X ;  /* 0x0000000000037919 */ /* 0x000e220000002100 */
[----:B------:R-:W1:Y:S01]  /*0040*/  LDCU.64 UR6, c[0x0][0x388] ;  /* 0x00007100ff0677ac */ /* 0x000e620008000a00 */
[----:B0-----:R-:W-:-:S05]  /*0050*/  IMAD R0, R0, UR4, R3 ;  /* 0x0000000400007c24 */ /* 0x001fca000f8e0203 */
[----:B-1----:R-:W-:-:S04]  /*0060*/  ISETP.GE.U32.AND P0, PT, R0, UR6, PT ;  /* 0x0000000600007c0c */ /* 0x002fc8000bf06070 */
[----:B------:R-:W-:-:S13]  /*0070*/  ISETP.GE.U32.AND.EX P0, PT, RZ, UR7, PT, P0 ;  /* 0x00000007ff007c0c */ /* 0x000fda000bf06100 */
[----:B------:R-:W-:Y:S05]  /*0080*/  @P0 EXIT ;  /* 0x000000000000094d */ /* 0x000fea0003800000 */
[----:B------:R-:W0:Y:S01]  /*0090*/  LDCU.64 UR6, c[0x0][0x380] ;  /* 0x00007000ff0677ac */ /* 0x000e220008000a00 */
[----:B------:R-:W1:Y:S01]  /*00a0*/  LDCU.64 UR4, c[0x0][0x358] ;  /* 0x00006b00ff0477ac */ /* 0x000e620008000a00 */
[C---:B0-----:R-:W-:Y:S01]  /*00b0*/  LEA R2, P0, R0.reuse, UR6, 0x2 ;  /* 0x0000000600027c11 */ /* 0x041fe2000f8010ff */
[----:B------:R-:W0:Y:S03]  /*00c0*/  LDCU UR6, c[0x0][0x390] ;  /* 0x00007200ff0677ac */ /* 0x000e260008000800 */
[----:B------:R-:W-:-:S05]  /*00d0*/  LEA.HI.X R3, R0, UR7, RZ, 0x2, P0 ;  /* 0x0000000700037c11 */ /* 0x000fca00080f14ff */
[----:B-1----:R-:W0:Y:S02]  /*00e0*/  LDG.E R0, desc[UR4][R2.64] ;  /* 0x0000000402007981 */ /* 0x002e24000c1e1900 */
[----:B0-----:R-:W-:-:S05]  /*00f0*/  FMUL R5, R0, UR6 ;  /* 0x0000000600057c20 */ /* 0x001fca0008400000 */
[----:B------:R-:W-:Y:S01]  /*0100*/  STG.E desc[UR4][R2.64], R5 ;  /* 0x0000000502007986 */ /* 0x000fe2000c101904 */
[----:B------:R-:W-:Y:S05]  /*0110*/  EXIT ;  /* 0x000000000000794d */ /* 0x000fea0003800000 */
.L_x_0:
[----:B------:R-:W-:-:S00]  /*0120*/  BRA `(.L_x_0) ;  /* 0xfffffffc00fc7947 */ /* 0x000fc0000383ffff */
[----:B------:R-:W-:-:S00]  /*0130*/  NOP ;  /* 0x0000000000007918 */ /* 0x000fc00000000000 */
        /* <DEDUP_REMOVED lines=12> */
.L_x_3:


//--------------------- .text._Z16thread_hierarchyv --------------------------
	.section	.text._Z16thread_hierarchyv,"ax",@progbits
	.align	128
        .global         _Z16thread_hierarchyv
        .type           _Z16thread_hierarchyv,@function
        .size           _Z16thread_hierarchyv,(.L_x_4 - _Z16thread_hierarchyv)
        .other          _Z16thread_hierarchyv,@"STO_CUDA_ENTRY STV_DEFAULT"
_Z16thread_hierarchyv:
.text._Z16thread_hierarchyv:
[----:B------:R-:W0:Y:S01]  /*0000*/  LDC R1, c[0x0][0x37c] ;  /* 0x0000df00ff017b82 */ /* 0x000e220000000800 */
[----:B------:R-:W1:Y:S01]  /*0010*/  S2R R4, SR_CTAID.X ;  /* 0x0000000000047919 */ /* 0x000e620000002500 */
[----:B------:R-:W2:Y:S06]  /*0020*/  LDCU UR5, c[0x0][0x2fc] ;  /* 0x00005f80ff0577ac */ /* 0x000eac0008000800 */
[----:B------:R-:W3:Y:S01]  /*0030*/  LDC R12, c[0x0][0x360] ;  /* 0x0000d800ff0c7b82 */ /* 0x000ee20000000800 */
[----:B0-----:R-:W-:Y:S01]  /*0040*/  VIADD R1, R1, 0xffffffd8 ;  /* 0xffffffd801017836 */ /* 0x001fe20000000000 */
[----:B------:R-:W1:Y:S01]  /*0050*/  S2R R5, SR_CTAID.Y ;  /* 0x0000000000057919 */ /* 0x000e620000002600 */
[----:B------:R-:W-:Y:S01]  /*0060*/  MOV R0, 0x8 ;  /* 0x0000000800007802 */ /* 0x000fe20000000f00 */
[----:B------:R-:W0:Y:S01]  /*0070*/  LDCU UR4, c[0x0][0x2f8] ;  /* 0x00005f00ff0477ac */ /* 0x000e220008000800 */
[----:B------:R-:W4:Y:S03]  /*0080*/  S2R R10, SR_TID.X ;  /* 0x00000000000a7919 */ /* 0x000f260000002100 */
[----:B------:R-:W3:Y:S01]  /*0090*/  LDC R13, c[0x0][0x364] ;  /* 0x0000d900ff0d7b82 */ /* 0x000ee20000000800 */
[----:B------:R-:W5:Y:S01]  /*00a0*/  LDCU.64 UR6, c[0x4][URZ] ;  /* 0x01000000ff0677ac */ /* 0x000f620008000a00 */
[----:B------:R-:W5:Y:S06]  /*00b0*/  S2R R11, SR_TID.Y ;  /* 0x00000000000b7919 */ /* 0x000f6c0000002200 */
[----:B------:R-:W5:Y:S01]  /*00c0*/  LDC R14, c[0x0][0x370] ;  /* 0x0000dc00ff0e7b82 */ /* 0x000f620000000800 */
[----:B0-----:R-:W-:-:S07]  /*00d0*/  IADD3 R6, P0, PT, R1, UR4, RZ ;  /* 0x0000000401067c10 */ /* 0x001fce000ff1e0ff */
[----:B------:R-:W0:Y:S01]  /*00e0*/  LDC R15, c[0x0][0x374] ;  /* 0x0000dd00ff0f7b82 */ /* 0x000e220000000800 */
[----:B--2---:R-:W-:Y:S01]  /*00f0*/  IADD3.X R7, PT, PT, RZ, UR5, RZ, P0, !PT ;  /* 0x00000005ff077c10 */ /* 0x004fe200087fe4ff */
[----:B---3--:R-:W-:Y:S06]  /*0100*/  STL.64 [R1+0x10], R12 ;  /* 0x0000100c01007387 */ /* 0x008fec0000100a00 */
[----:B------:R2:W3:Y:S01]  /*0110*/  LDC.64 R8, c[0x4][R0] ;  /* 0x0100000000087b82 */ /* 0x0004e20000000a00 */
[----:B-1----:R1:W-:Y:S01]  /*0120*/  STL.64 [R1+0x8], R4 ;  /* 0x0000080401007387 */ /* 0x0023e20000100a00 */
[----:B----4-:R-:W-:-:S02]  /*0130*/  IMAD R2, R4, R12, R10 ;  /* 0x0000000c04027224 */ /* 0x010fc400078e020a */
[----:B-----5:R-:W-:Y:S01]  /*0140*/  IMAD R3, R5, R13, R11 ;  /* 0x0000000d05037224 */ /* 0x020fe200078e020b */
[----:B------:R2:W-:Y:S04]  /*0150*/  STL.64 [R1+0x18], R10 ;  /* 0x0000180a01007387 */ /* 0x0005e80000100a00 */
[----:B------:R2:W-:Y:S01]  /*0160*/  STL.64 [R1+0x20], R2 ;  /* 0x0000200201007387 */ /* 0x0005e20000100a00 */
[----:B-1----:R-:W-:Y:S01]  /*0170*/  IMAD.U32 R4, RZ, RZ, UR6 ;  /* 0x00000006ff047e24 */ /* 0x002fe2000f8e00ff */
[----:B------:R-:W-:Y:S02]  /*0180*/  MOV R5, UR7 ;  /* 0x0000000700057c02 */ /* 0x000fe40008000f00 */
[----:B0-----:R2:W-:Y:S05]  /*0190*/  STL.64 [R1], R14 ;  /* 0x0000000e01007387 */ /* 0x0015ea0000100a00 */
[----:B------:R-:W-:-:S07]  /*01a0*/  LEPC R20, `(.L_x_1) ;  /* 0x000000001014794e */ /* 0x000fce0000000000 */
[----:B--23--:R-:W-:Y:S05]  /*01b0*/  CALL.ABS.NOINC R8 ;  /* 0x0000000008007343 */ /* 0x00cfea0003c00000 */
.L_x_1:
[----:B------:R-:W-:Y:S05]  /*01c0*/  EXIT ;  /* 0x000000000000794d */ /* 0x000fea0003800000 */
.L_x_2:
        /* <DEDUP_REMOVED lines=11> */
.L_x_4:


//--------------------- .nv.global.init           --------------------------
	.section	.nv.global.init,"aw",@progbits
.nv.global.init:
	.type		$str,@object
	.size		$str,(.L_0 - $str)
$str:
        /*0000*/ 	.byte	0x42, 0x6c, 0x6f, 0x63, 0x6b, 0x7b, 0x25, 0x64, 0x2c, 0x25, 0x64, 0x7d, 0x5b, 0x25, 0x64, 0x2c
        /*0010*/ 	.byte	0x25, 0x64, 0x5d, 0x20, 0x54, 0x68, 0x72, 0x65, 0x61, 0x64, 0x7b, 0x25, 0x64, 0x2c, 0x25, 0x64
        /*0020*/ 	.byte	0x7d, 0x5b, 0x25, 0x64, 0x2c, 0x25, 0x64, 0x5d, 0x20, 0x5b, 0x25, 0x64, 0x2c, 0x25, 0x64, 0x5d
        /*0030*/ 	.byte	0x0a, 0x00
.L_0:


//--------------------- .nv.shared.reserved.0     --------------------------
	.section	.nv.shared.reserved.0,"aw",@nobits
	.weak		__nv_reservedSMEM_offset_0_alias
	.size		__nv_reservedSMEM_offset_0_alias, 0, 64
	.other		__nv_reservedSMEM_offset_0_alias,@"STO_CUDA_RESERVED_SHARED STV_DEFAULT"
__nv_reservedSMEM_offset_0_alias:
	.zero		0
	.zero		64


//--------------------- .nv.constant0._Z14cuda_array_mulPfmf --------------------------
	.section	.nv.constant0._Z14cuda_array_mulPfmf,"a",@progbits
	.sectionflags	@""
	.align	4
.nv.constant0._Z14cuda_array_mulPfmf:
	.zero		916


//--------------------- .nv.constant0._Z16thread_hierarchyv --------------------------
	.section	.nv.constant0._Z16thread_hierarchyv,"a",@progbits
	.sectionflags	@""
	.align	4
.nv.constant0._Z16thread_hierarchyv:
	.zero		896


//--------------------- SYMBOLS --------------------------

	.type		.nv.reservedSmem.offset0,@object
	.size		.nv.reservedSmem.offset0,0x4
	.type		vprintf,@function
